//
// Generated by NVIDIA NVVM Compiler
//
// Compiler Build ID: CL-36424714
// Cuda compilation tools, release 13.0, V13.0.88
// Based on NVVM 20.0.0
//

.version 9.0
.target sm_100
.address_size 64

	// .globl	_Z10sum_kernelPKfPf
// _ZZ10sum_kernelPKfPfE10shared_mem has been demoted

.visible .entry _Z10sum_kernelPKfPf(
	.param .u64 .ptr .align 1 _Z10sum_kernelPKfPf_param_0,
	.param .u64 .ptr .align 1 _Z10sum_kernelPKfPf_param_1
)
{
	.reg .pred 	%p<12>;
	.reg .b32 	%r<25>;
	.reg .b32 	%f<19>;
	.reg .b64 	%rd<7>;
	// demoted variable
	.shared .align 4 .b8 _ZZ10sum_kernelPKfPfE10shared_mem[32];
	ld.param.u64 	%rd2, [_Z10sum_kernelPKfPf_param_0];
	ld.param.u64 	%rd1, [_Z10sum_kernelPKfPf_param_1];
	cvta.to.global.u64 	%rd3, %rd2;
	mov.u32 	%r1, %tid.x;
	mul.wide.u32 	%rd4, %r1, 4;
	add.s64 	%rd5, %rd3, %rd4;
	ld.global.f32 	%f3, [%rd5];
	mov.b32 	%r2, %f3;
	shfl.sync.down.b32	%r3|%p1, %r2, 16, 31, -1;
	mov.b32 	%f4, %r3;
	add.f32 	%f5, %f3, %f4;
	mov.b32 	%r4, %f5;
	shfl.sync.down.b32	%r5|%p2, %r4, 8, 31, -1;
	mov.b32 	%f6, %r5;
	add.f32 	%f7, %f5, %f6;
	mov.b32 	%r6, %f7;
	shfl.sync.down.b32	%r7|%p3, %r6, 4, 31, -1;
	mov.b32 	%f8, %r7;
	add.f32 	%f9, %f7, %f8;
	mov.b32 	%r8, %f9;
	shfl.sync.down.b32	%r9|%p4, %r8, 2, 31, -1;
	mov.b32 	%f10, %r9;
	add.f32 	%f11, %f9, %f10;
	mov.b32 	%r10, %f11;
	shfl.sync.down.b32	%r11|%p5, %r10, 1, 31, -1;
	mov.b32 	%f12, %r11;
	add.f32 	%f1, %f11, %f12;
	and.b32  	%r12, %r1, 31;
	setp.ne.s32 	%p6, %r12, 0;
	@%p6 bra 	$L__BB0_2;
	shr.u32 	%r13, %r1, 3;
	mov.u32 	%r14, _ZZ10sum_kernelPKfPfE10shared_mem;
	add.s32 	%r15, %r14, %r13;
	st.shared.f32 	[%r15], %f1;
$L__BB0_2:
	bar.sync 	0;
	setp.gt.u32 	%p7, %r1, 8;
	@%p7 bra 	$L__BB0_5;
	shl.b32 	%r16, %r1, 2;
	mov.u32 	%r17, _ZZ10sum_kernelPKfPfE10shared_mem;
	add.s32 	%r18, %r17, %r16;
	ld.shared.f32 	%f13, [%r18];
	mov.b32 	%r19, %f13;
	shfl.sync.down.b32	%r20|%p8, %r19, 4, 31, -1;
	mov.b32 	%f14, %r20;
	add.f32 	%f15, %f13, %f14;
	mov.b32 	%r21, %f15;
	shfl.sync.down.b32	%r22|%p9, %r21, 2, 31, -1;
	mov.b32 	%f16, %r22;
	add.f32 	%f17, %f15, %f16;
	mov.b32 	%r23, %f17;
	shfl.sync.down.b32	%r24|%p10, %r23, 1, 31, -1;
	mov.b32 	%f18, %r24;
	add.f32 	%f2, %f17, %f18;
	setp.ne.s32 	%p11, %r1, 0;
	@%p11 bra 	$L__BB0_5;
	cvta.to.global.u64 	%rd6, %rd1;
	st.global.f32 	[%rd6], %f2;
$L__BB0_5:
	ret;

}


// ===== COMPILED SASS (sm_100) =====

	.target	sm_100

	.elftype	@"ET_EXEC"


//--------------------- .note.nv.tkinfo           --------------------------
	.section	.note.nv.tkinfo,"",@"SHT_NOTE"
	.sectionflags	@"SHF_NOTE_NV_TKINFO"
	.tkinfo
        /*0018*/ 	.word	0x00000002
        /*0030*/ 	.string	""
        /*0030*/ 	.string	"ptxas"
        /*0030*/ 	.string	"Cuda compilation tools, release 13.0, V13.0.88"
        /*0030*/ 	.string	"Build cuda_13.0.r13.0/compiler.36424714_0"
        /*0030*/ 	.string	"-arch sm_100 -m 64 "



//--------------------- .note.nv.cuinfo           --------------------------
	.section	.note.nv.cuinfo,"",@"SHT_NOTE"
	.sectionflags	@"SHF_NOTE_NV_CUINFO"
        /*0018*/ 	.short	0x0002
        /*001a*/ 	.short	0x0064
        /*001c*/ 	.short	0x0082
	.zero		2


//--------------------- .nv.info                  --------------------------
	.section	.nv.info,"",@"SHT_CUDA_INFO"
	.align	4


	//----- nvinfo : EIATTR_REGCOUNT
	.align		4
        /*0000*/ 	.byte	0x04, 0x2f
        /*0002*/ 	.short	(.L_1 - .L_0)
	.align		4
.L_0:
        /*0004*/ 	.word	index@(_Z10sum_kernelPKfPf)
        /*0008*/ 	.word	0x0000000e


	//----- nvinfo : EIATTR_FRAME_SIZE
	.align		4
.L_1:
        /*000c*/ 	.byte	0x04, 0x11
        /*000e*/ 	.short	(.L_3 - .L_2)
	.align		4
.L_2:
        /*0010*/ 	.word	index@(_Z10sum_kernelPKfPf)
        /*0014*/ 	.word	0x00000000


	//----- nvinfo : EIATTR_MIN_STACK_SIZE
	.align		4
.L_3:
        /*0018*/ 	.byte	0x04, 0x12
        /*001a*/ 	.short	(.L_5 - .L_4)
	.align		4
.L_4:
        /*001c*/ 	.word	index@(_Z10sum_kernelPKfPf)
        /*0020*/ 	.word	0x00000000
.L_5:


//--------------------- .nv.compat                --------------------------
	.section	.nv.compat,"",@"SHT_CUDA_COMPAT_INFO"
	.align	4
        /*0000*/ 	.byte	0x02, 0x09, 0x00, 0x00, 0x02, 0x02, 0x01, 0x00, 0x02, 0x05, 0x05, 0x00, 0x03, 0x07, 0x01, 0x01
        /*0010*/ 	.byte	0x02, 0x03, 0x00, 0x00, 0x02, 0x06, 0x01, 0x00, 0x04, 0x0b, 0x08, 0x00, 0x09, 0x00, 0x00, 0x00
        /*0020*/ 	.byte	0x00, 0x00, 0x00, 0x00


//--------------------- .nv.info._Z10sum_kernelPKfPf --------------------------
	.section	.nv.info._Z10sum_kernelPKfPf,"",@"SHT_CUDA_INFO"
	.sectionflags	@""
	.align	4


	//----- nvinfo : EIATTR_CUDA_API_VERSION
	.align		4
        /*0000*/ 	.byte	0x04, 0x37
        /*0002*/ 	.short	(.L_7 - .L_6)
.L_6:
        /*0004*/ 	.word	0x00000082


	//----- nvinfo : EIATTR_KPARAM_INFO
	.align		4
.L_7:
        /*0008*/ 	.byte	0x04, 0x17
        /*000a*/ 	.short	(.L_9 - .L_8)
.L_8:
        /*000c*/ 	.word	0x00000000
        /*0010*/ 	.short	0x0001
        /*0012*/ 	.short	0x0008
        /*0014*/ 	.byte	0x00, 0xf5, 0x21, 0x00


	//----- nvinfo : EIATTR_KPARAM_INFO
	.align		4
.L_9:
        /*0018*/ 	.byte	0x04, 0x17
        /*001a*/ 	.short	(.L_11 - .L_10)
.L_10:
        /*001c*/ 	.word	0x00000000
        /*0020*/ 	.short	0x0000
        /*0022*/ 	.short	0x0000
        /*0024*/ 	.byte	0x00, 0xf5, 0x21, 0x00


	//----- nvinfo : EIATTR_SPARSE_MMA_MASK
	.align		4
.L_11:
        /*0028*/ 	.byte	0x03, 0x50
        /*002a*/ 	.short	0x0000


	//----- nvinfo : EIATTR_MAXREG_COUNT
	.align		4
        /*002c*/ 	.byte	0x03, 0x1b
        /*002e*/ 	.short	0x00ff


	//----- nvinfo : EIATTR_NUM_BARRIERS
	.align		4
        /*0030*/ 	.byte	0x02, 0x4c
        /*0032*/ 	.byte	0x01
	.zero		1


	//----- nvinfo : EIATTR_MERCURY_ISA_VERSION
	.align		4
        /*0034*/ 	.byte	0x03, 0x5f
        /*0036*/ 	.short	0x0101


	//----- nvinfo : EIATTR_COOP_GROUP_MASK_REGIDS
	.align		4
        /*0038*/ 	.byte	0x04, 0x29
        /*003a*/ 	.short	(.L_13 - .L_12)


	//   ....[0]....
.L_12:
        /*003c*/ 	.word	0xffffffff


	//   ....[1]....
        /*0040*/ 	.word	0xffffffff


	//   ....[2]....
        /*0044*/ 	.word	0xffffffff


	//   ....[3]....
        /*0048*/ 	.word	0xffffffff


	//   ....[4]....
        /*004c*/ 	.word	0xffffffff


	//   ....[5]....
        /*0050*/ 	.word	0xffffffff


	//   ....[6]....
        /*0054*/ 	.word	0xffffffff


	//   ....[7]....
        /*0058*/ 	.word	0xffffffff


	//----- nvinfo : EIATTR_COOP_GROUP_INSTR_OFFSETS
	.align		4
.L_13:
        /*005c*/ 	.byte	0x04, 0x28
        /*005e*/ 	.short	(.L_15 - .L_14)


	//   ....[0]....
.L_14:
        /*0060*/ 	.word	0x00000090


	//   ....[1]....
        /*0064*/ 	.word	0x000000c0


	//   ....[2]....
        /*0068*/ 	.word	0x00000100


	//   ....[3]....
        /*006c*/ 	.word	0x00000120


	//   ....[4]....
        /*0070*/ 	.word	0x00000140


	//   ....[5]....
        /*0074*/ 	.word	0x000001f0


	//   ....[6]....
        /*0078*/ 	.word	0x00000210


	//   ....[7]....
        /*007c*/ 	.word	0x00000230


	//----- nvinfo : EIATTR_VRC_CTA_INIT_COUNT
	.align		4
.L_15:
        /*0080*/ 	.byte	0x02, 0x4a
	.zero		1
	.zero		1


	//----- nvinfo : EIATTR_EXIT_INSTR_OFFSETS
	.align		4
        /*0084*/ 	.byte	0x04, 0x1c
        /*0086*/ 	.short	(.L_17 - .L_16)


	//   ....[0]....
.L_16:
        /*0088*/ 	.word	0x00000180


	//   ....[1]....
        /*008c*/ 	.word	0x00000240


	//   ....[2]....
        /*0090*/ 	.word	0x00000280


	//----- nvinfo : EIATTR_CBANK_PARAM_SIZE
	.align		4
.L_17:
        /*0094*/ 	.byte	0x03, 0x19
        /*0096*/ 	.short	0x0010


	//----- nvinfo : EIATTR_PARAM_CBANK
	.align		4
        /*0098*/ 	.byte	0x04, 0x0a
        /*009a*/ 	.short	(.L_19 - .L_18)
	.align		4
.L_18:
        /*009c*/ 	.word	index@(.nv.constant0._Z10sum_kernelPKfPf)
        /*00a0*/ 	.short	0x0380
        /*00a2*/ 	.short	0x0010


	//----- nvinfo : EIATTR_SW_WAR
	.align		4
.L_19:
        /*00a4*/ 	.byte	0x04, 0x36
        /*00a6*/ 	.short	(.L_21 - .L_20)
.L_20:
        /*00a8*/ 	.word	0x00000008
.L_21:


//--------------------- .nv.callgraph             --------------------------
	.section	.nv.callgraph,"",@"SHT_CUDA_CALLGRAPH"
	.align	4
	.sectionentsize	8
	.align		4
        /*0000*/ 	.word	0x00000000
	.align		4
        /*0004*/ 	.word	0xffffffff
	.align		4
        /*0008*/ 	.word	0x00000000
	.align		4
        /*000c*/ 	.word	0xfffffffe
	.align		4
        /*0010*/ 	.word	0x00000000
	.align		4
        /*0014*/ 	.word	0xfffffffd
	.align		4
        /*0018*/ 	.word	0x00000000
	.align		4
        /*001c*/ 	.word	0xfffffffc


//--------------------- .text._Z10sum_kernelPKfPf --------------------------
	.section	.text._Z10sum_kernelPKfPf,"ax",@progbits
	.align	128
        .global         _Z10sum_kernelPKfPf
        .type           _Z10sum_kernelPKfPf,@function
        .size           _Z10sum_kernelPKfPf,(.L_x_1 - _Z10sum_kernelPKfPf)
        .other          _Z10sum_kernelPKfPf,@"STO_CUDA_ENTRY STV_DEFAULT"
_Z10sum_kernelPKfPf:
.text._Z10sum_kernelPKfPf:
[----:B------:R-:W-:Y:S01]  /*0000*/  LDC R1, c[0x0][0x37c] ;  /* 0x0000df00ff017b82 */ /* 0x000fe20000000800 */
[----:B------:R-:W0:Y:S07]  /*0010*/  S2R R11, SR_TID.X ;  /* 0x00000000000b7919 */ /* 0x000e2e0000002100 */
[----:B------:R-:W0:Y:S01]  /*0020*/  LDC.64 R2, c[0x0][0x380] ;  /* 0x0000e000ff027b82 */ /* 0x000e220000000a00 */
[----:B------:R-:W1:Y:S01]  /*0030*/  LDCU.64 UR6, c[0x0][0x358] ;  /* 0x00006b00ff0677ac */ /* 0x000e620008000a00 */
[----:B0-----:R-:W-:-:S06]  /*0040*/  IMAD.WIDE.U32 R2, R11, 0x4, R2 ;  /* 0x000000040b027825 */ /* 0x001fcc00078e0002 */
[----:B-1----:R-:W2:Y:S01]  /*0050*/  LDG.E R2, desc[UR6][R2.64] ;  /* 0x0000000602027981 */ /* 0x002ea2000c1e1900 */
[C---:B------:R-:W-:Y:S02]  /*0060*/  LOP3.LUT P0, RZ, R11.reuse, 0x1f, RZ, 0xc0, !PT ;  /* 0x0000001f0bff7812 */ /* 0x040fe4000780c0ff */
[----:B------:R-:W-:-:S11]  /*0070*/  ISETP.GT.U32.AND P1, PT, R11, 0x8, PT ;  /* 0x000000080b00780c */ /* 0x000fd60003f24070 */
[----:B------:R-:W0:Y:S01]  /*0080*/  @!P0 S2R R9, SR_CgaCtaId ;  /* 0x0000000000098919 */ /* 0x000e220000008800 */
[----:B--2---:R-:W1:Y:S02]  /*0090*/  SHFL.DOWN PT, R5, R2, 0x10, 0x1f ;  /* 0x0a001f0002057f89 */ /* 0x004e6400000e0000 */
[----:B-1----:R-:W-:Y:S01]  /*00a0*/  FADD R5, R2, R5 ;  /* 0x0000000502057221 */ /* 0x002fe20000000000 */
[----:B------:R-:W-:-:S04]  /*00b0*/  @!P0 MOV R2, 0x400 ;  /* 0x0000040000028802 */ /* 0x000fc80000000f00 */
[----:B------:R-:W1:Y:S01]  /*00c0*/  SHFL.DOWN PT, R0, R5, 0x8, 0x1f ;  /* 0x09001f0005007f89 */ /* 0x000e6200000e0000 */
[----:B0-----:R-:W-:-:S04]  /*00d0*/  @!P0 LEA R2, R9, R2, 0x18 ;  /* 0x0000000209028211 */ /* 0x001fc800078ec0ff */
[----:B------:R-:W-:Y:S01]  /*00e0*/  @!P0 LEA.HI R2, R11, R2, RZ, 0x1d ;  /* 0x000000020b028211 */ /* 0x000fe200078fe8ff */
[----:B-1----:R-:W-:-:S05]  /*00f0*/  FADD R0, R5, R0 ;  /* 0x0000000005007221 */ /* 0x002fca0000000000 */
[----:B------:R-:W0:Y:S02]  /*0100*/  SHFL.DOWN PT, R7, R0, 0x4, 0x1f ;  /* 0x08801f0000077f89 */ /* 0x000e2400000e0000 */
[----:B0-----:R-:W-:-:S05]  /*0110*/  FADD R7, R0, R7 ;  /* 0x0000000700077221 */ /* 0x001fca0000000000 */
[----:B------:R-:W0:Y:S02]  /*0120*/  SHFL.DOWN PT, R4, R7, 0x2, 0x1f ;  /* 0x08401f0007047f89 */ /* 0x000e2400000e0000 */
[----:B0-----:R-:W-:-:S05]  /*0130*/  FADD R4, R7, R4 ;  /* 0x0000000407047221 */ /* 0x001fca0000000000 */
[----:B------:R-:W0:Y:S02]  /*0140*/  SHFL.DOWN PT, R3, R4, 0x1, 0x1f ;  /* 0x08201f0004037f89 */ /* 0x000e2400000e0000 */
[----:B0-----:R-:W-:-:S05]  /*0150*/  FADD R3, R4, R3 ;  /* 0x0000000304037221 */ /* 0x001fca0000000000 */
[----:B------:R0:W-:Y:S01]  /*0160*/  @!P0 STS [R2], R3 ;  /* 0x0000000302008388 */ /* 0x0001e20000000800 */
[----:B------:R-:W-:Y:S06]  /*0170*/  BAR.SYNC.DEFER_BLOCKING 0x0 ;  /* 0x0000000000007b1d */ /* 0x000fec0000010000 */
[----:B------:R-:W-:Y:S05]  /*0180*/  @P1 EXIT ;  /* 0x000000000000194d */ /* 0x000fea0003800000 */
[----:B------:R-:W1:Y:S01]  /*0190*/  S2UR UR5, SR_CgaCtaId ;  /* 0x00000000000579c3 */ /* 0x000e620000008800 */
[----:B------:R-:W-:Y:S01]  /*01a0*/  UMOV UR4, 0x400 ;  /* 0x0000040000047882 */ /* 0x000fe20000000000 */
[----:B------:R-:W-:Y:S01]  /*01b0*/  ISETP.NE.AND P0, PT, R11, RZ, PT ;  /* 0x000000ff0b00720c */ /* 0x000fe20003f05270 */
[----:B-1----:R-:W-:-:S06]  /*01c0*/  ULEA UR4, UR5, UR4, 0x18 ;  /* 0x0000000405047291 */ /* 0x002fcc000f8ec0ff */
[----:B------:R-:W-:-:S06]  /*01d0*/  LEA R0, R11, UR4, 0x2 ;  /* 0x000000040b007c11 */ /* 0x000fcc000f8e10ff */
[----:B------:R-:W0:Y:S04]  /*01e0*/  LDS R0, [R0] ;  /* 0x0000000000007984 */ /* 0x000e280000000800 */
[----:B0-----:R-:W0:Y:S02]  /*01f0*/  SHFL.DOWN PT, R3, R0, 0x4, 0x1f ;  /* 0x08801f0000037f89 */ /* 0x001e2400000e0000 */
[----:B0-----:R-:W-:-:S05]  /*0200*/  FADD R3, R0, R3 ;  /* 0x0000000300037221 */ /* 0x001fca0000000000 */
[----:B------:R-:W0:Y:S02]  /*0210*/  SHFL.DOWN PT, R2, R3, 0x2, 0x1f ;  /* 0x08401f0003027f89 */ /* 0x000e2400000e0000 */
[----:B0-----:R-:W-:-:S05]  /*0220*/  FADD R4, R3, R2 ;  /* 0x0000000203047221 */ /* 0x001fca0000000000 */
[----:B------:R0:W1:Y:S01]  /*0230*/  SHFL.DOWN PT, R5, R4, 0x1, 0x1f ;  /* 0x08201f0004057f89 */ /* 0x00006200000e0000 */
[----:B------:R-:W-:Y:S05]  /*0240*/  @P0 EXIT ;  /* 0x000000000000094d */ /* 0x000fea0003800000 */
[----:B------:R-:W2:Y:S01]  /*0250*/  LDC.64 R2, c[0x0][0x388] ;  /* 0x0000e200ff027b82 */ /* 0x000ea20000000a00 */
[----:B-1----:R-:W-:-:S05]  /*0260*/  FADD R5, R4, R5 ;  /* 0x0000000504057221 */ /* 0x002fca0000000000 */
[----:B--2---:R-:W-:Y:S01]  /*0270*/  STG.E desc[UR6][R2.64], R5 ;  /* 0x0000000502007986 */ /* 0x004fe2000c101906 */
[----:B------:R-:W-:Y:S05]  /*0280*/  EXIT ;  /* 0x000000000000794d */ /* 0x000fea0003800000 */
.L_x_0:
[----:B------:R-:W-:-:S00]  /*0290*/  BRA `(.L_x_0) ;  /* 0xfffffffc00fc7947 */ /* 0x000fc0000383ffff */
[----:B------:R-:W-:-:S00]  /*02a0*/  NOP ;  /* 0x0000000000007918 */ /* 0x000fc00000000000 */
        /* <DEDUP_REMOVED lines=13> */
.L_x_1:


//--------------------- .nv.shared._Z10sum_kernelPKfPf --------------------------
	.section	.nv.shared._Z10sum_kernelPKfPf,"aw",@nobits
	.sectionflags	@""
	.align	4
.nv.shared._Z10sum_kernelPKfPf:
	.zero		1056


//--------------------- .nv.shared.reserved.0     --------------------------
	.section	.nv.shared.reserved.0,"aw",@nobits
	.weak		__nv_reservedSMEM_offset_0_alias
	.size		__nv_reservedSMEM_offset_0_alias, 0, 64
	.other		__nv_reservedSMEM_offset_0_alias,@"STO_CUDA_RESERVED_SHARED STV_DEFAULT"
__nv_reservedSMEM_offset_0_alias:
	.zero		0
	.zero		64


//--------------------- .nv.constant0._Z10sum_kernelPKfPf --------------------------
	.section	.nv.constant0._Z10sum_kernelPKfPf,"a",@progbits
	.sectionflags	@""
	.align	4
.nv.constant0._Z10sum_kernelPKfPf:
	.zero		912


//--------------------- SYMBOLS --------------------------

	.type		.nv.reservedSmem.offset0,@object
	.size		.nv.reservedSmem.offset0,0x4
	.type		.nv.reservedSmem.cap,@object
	.size		.nv.reservedSmem.cap,0x4
